//
// Generated by NVIDIA NVVM Compiler
//
// Compiler Build ID: CL-36424714
// Cuda compilation tools, release 13.0, V13.0.88
// Based on NVVM 20.0.0
//

.version 9.0
.target sm_100
.address_size 64

	// .globl	_Z3addPfS_S_

.visible .entry _Z3addPfS_S_(
	.param .u64 .ptr .align 1 _Z3addPfS_S__param_0,
	.param .u64 .ptr .align 1 _Z3addPfS_S__param_1,
	.param .u64 .ptr .align 1 _Z3addPfS_S__param_2
)
{
	.reg .b32 	%r<2>;
	.reg .b32 	%f<4>;
	.reg .b64 	%rd<11>;

	ld.param.u64 	%rd1, [_Z3addPfS_S__param_0];
	ld.param.u64 	%rd2, [_Z3addPfS_S__param_1];
	ld.param.u64 	%rd3, [_Z3addPfS_S__param_2];
	cvta.to.global.u64 	%rd4, %rd3;
	cvta.to.global.u64 	%rd5, %rd2;
	cvta.to.global.u64 	%rd6, %rd1;
	mov.u32 	%r1, %ctaid.x;
	mul.wide.u32 	%rd7, %r1, 4;
	add.s64 	%rd8, %rd6, %rd7;
	ld.global.f32 	%f1, [%rd8];
	add.s64 	%rd9, %rd5, %rd7;
	ld.global.f32 	%f2, [%rd9];
	add.f32 	%f3, %f1, %f2;
	add.s64 	%rd10, %rd4, %rd7;
	st.global.f32 	[%rd10], %f3;
	ret;

}
	// .globl	_Z5scalePfii
.visible .entry _Z5scalePfii(
	.param .u64 .ptr .align 1 _Z5scalePfii_param_0,
	.param .u32 _Z5scalePfii_param_1,
	.param .u32 _Z5scalePfii_param_2
)
{
	.reg .pred 	%p<10>;
	.reg .b32 	%r<42>;
	.reg .b32 	%f<88>;
	.reg .b64 	%rd<14>;

	ld.param.u64 	%rd4, [_Z5scalePfii_param_0];
	ld.param.u32 	%r25, [_Z5scalePfii_param_1];
	ld.param.u32 	%r26, [_Z5scalePfii_param_2];
	cvta.to.global.u64 	%rd1, %rd4;
	mul.lo.s32 	%r35, %r26, %r25;
	setp.lt.s32 	%p1, %r25, 2;
	@%p1 bra 	$L__BB1_14;
	add.s32 	%r38, %r35, 1;
	mul.wide.s32 	%rd5, %r35, 4;
	add.s64 	%rd2, %rd1, %rd5;
	add.s32 	%r27, %r35, 2;
	add.s32 	%r28, %r35, %r25;
	max.s32 	%r29, %r28, %r27;
	not.b32 	%r30, %r35;
	add.s32 	%r3, %r29, %r30;
	sub.s32 	%r31, %r29, %r35;
	add.s32 	%r32, %r31, -2;
	and.b32  	%r4, %r3, 15;
	setp.lt.u32 	%p2, %r32, 15;
	@%p2 bra 	$L__BB1_5;
	and.b32  	%r33, %r3, -16;
	neg.s32 	%r34, %r33;
	add.s64 	%rd3, %rd1, 32;
$L__BB1_3:
	.pragma "nounroll";
	mul.wide.s32 	%rd6, %r38, 4;
	add.s64 	%rd7, %rd3, %rd6;
	ld.global.f32 	%f1, [%rd7+-32];
	ld.global.f32 	%f2, [%rd2];
	div.rn.f32 	%f3, %f1, %f2;
	st.global.f32 	[%rd7+-32], %f3;
	ld.global.f32 	%f4, [%rd7+-28];
	ld.global.f32 	%f5, [%rd2];
	div.rn.f32 	%f6, %f4, %f5;
	st.global.f32 	[%rd7+-28], %f6;
	ld.global.f32 	%f7, [%rd7+-24];
	ld.global.f32 	%f8, [%rd2];
	div.rn.f32 	%f9, %f7, %f8;
	st.global.f32 	[%rd7+-24], %f9;
	ld.global.f32 	%f10, [%rd7+-20];
	ld.global.f32 	%f11, [%rd2];
	div.rn.f32 	%f12, %f10, %f11;
	st.global.f32 	[%rd7+-20], %f12;
	ld.global.f32 	%f13, [%rd7+-16];
	ld.global.f32 	%f14, [%rd2];
	div.rn.f32 	%f15, %f13, %f14;
	st.global.f32 	[%rd7+-16], %f15;
	ld.global.f32 	%f16, [%rd7+-12];
	ld.global.f32 	%f17, [%rd2];
	div.rn.f32 	%f18, %f16, %f17;
	st.global.f32 	[%rd7+-12], %f18;
	ld.global.f32 	%f19, [%rd7+-8];
	ld.global.f32 	%f20, [%rd2];
	div.rn.f32 	%f21, %f19, %f20;
	st.global.f32 	[%rd7+-8], %f21;
	ld.global.f32 	%f22, [%rd7+-4];
	ld.global.f32 	%f23, [%rd2];
	div.rn.f32 	%f24, %f22, %f23;
	st.global.f32 	[%rd7+-4], %f24;
	ld.global.f32 	%f25, [%rd7];
	ld.global.f32 	%f26, [%rd2];
	div.rn.f32 	%f27, %f25, %f26;
	st.global.f32 	[%rd7], %f27;
	ld.global.f32 	%f28, [%rd7+4];
	ld.global.f32 	%f29, [%rd2];
	div.rn.f32 	%f30, %f28, %f29;
	st.global.f32 	[%rd7+4], %f30;
	ld.global.f32 	%f31, [%rd7+8];
	ld.global.f32 	%f32, [%rd2];
	div.rn.f32 	%f33, %f31, %f32;
	st.global.f32 	[%rd7+8], %f33;
	ld.global.f32 	%f34, [%rd7+12];
	ld.global.f32 	%f35, [%rd2];
	div.rn.f32 	%f36, %f34, %f35;
	st.global.f32 	[%rd7+12], %f36;
	ld.global.f32 	%f37, [%rd7+16];
	ld.global.f32 	%f38, [%rd2];
	div.rn.f32 	%f39, %f37, %f38;
	st.global.f32 	[%rd7+16], %f39;
	ld.global.f32 	%f40, [%rd7+20];
	ld.global.f32 	%f41, [%rd2];
	div.rn.f32 	%f42, %f40, %f41;
	st.global.f32 	[%rd7+20], %f42;
	ld.global.f32 	%f43, [%rd7+24];
	ld.global.f32 	%f44, [%rd2];
	div.rn.f32 	%f45, %f43, %f44;
	st.global.f32 	[%rd7+24], %f45;
	ld.global.f32 	%f46, [%rd7+28];
	ld.global.f32 	%f47, [%rd2];
	div.rn.f32 	%f48, %f46, %f47;
	st.global.f32 	[%rd7+28], %f48;
	add.s32 	%r38, %r38, 16;
	add.s32 	%r35, %r35, 16;
	add.s32 	%r34, %r34, 16;
	setp.ne.s32 	%p3, %r34, 0;
	@%p3 bra 	$L__BB1_3;
	add.s32 	%r38, %r35, 1;
$L__BB1_5:
	setp.eq.s32 	%p4, %r4, 0;
	@%p4 bra 	$L__BB1_14;
	and.b32  	%r14, %r3, 7;
	setp.lt.u32 	%p5, %r4, 8;
	@%p5 bra 	$L__BB1_8;
	mul.wide.s32 	%rd8, %r38, 4;
	add.s64 	%rd9, %rd1, %rd8;
	ld.global.f32 	%f49, [%rd9];
	ld.global.f32 	%f50, [%rd2];
	div.rn.f32 	%f51, %f49, %f50;
	st.global.f32 	[%rd9], %f51;
	ld.global.f32 	%f52, [%rd9+4];
	ld.global.f32 	%f53, [%rd2];
	div.rn.f32 	%f54, %f52, %f53;
	st.global.f32 	[%rd9+4], %f54;
	ld.global.f32 	%f55, [%rd9+8];
	ld.global.f32 	%f56, [%rd2];
	div.rn.f32 	%f57, %f55, %f56;
	st.global.f32 	[%rd9+8], %f57;
	ld.global.f32 	%f58, [%rd9+12];
	ld.global.f32 	%f59, [%rd2];
	div.rn.f32 	%f60, %f58, %f59;
	st.global.f32 	[%rd9+12], %f60;
	ld.global.f32 	%f61, [%rd9+16];
	ld.global.f32 	%f62, [%rd2];
	div.rn.f32 	%f63, %f61, %f62;
	st.global.f32 	[%rd9+16], %f63;
	ld.global.f32 	%f64, [%rd9+20];
	ld.global.f32 	%f65, [%rd2];
	div.rn.f32 	%f66, %f64, %f65;
	st.global.f32 	[%rd9+20], %f66;
	ld.global.f32 	%f67, [%rd9+24];
	ld.global.f32 	%f68, [%rd2];
	div.rn.f32 	%f69, %f67, %f68;
	st.global.f32 	[%rd9+24], %f69;
	ld.global.f32 	%f70, [%rd9+28];
	ld.global.f32 	%f71, [%rd2];
	div.rn.f32 	%f72, %f70, %f71;
	st.global.f32 	[%rd9+28], %f72;
	add.s32 	%r38, %r38, 8;
$L__BB1_8:
	setp.eq.s32 	%p6, %r14, 0;
	@%p6 bra 	$L__BB1_14;
	and.b32  	%r17, %r3, 3;
	setp.lt.u32 	%p7, %r14, 4;
	@%p7 bra 	$L__BB1_11;
	mul.wide.s32 	%rd10, %r38, 4;
	add.s64 	%rd11, %rd1, %rd10;
	ld.global.f32 	%f73, [%rd11];
	ld.global.f32 	%f74, [%rd2];
	div.rn.f32 	%f75, %f73, %f74;
	st.global.f32 	[%rd11], %f75;
	ld.global.f32 	%f76, [%rd11+4];
	ld.global.f32 	%f77, [%rd2];
	div.rn.f32 	%f78, %f76, %f77;
	st.global.f32 	[%rd11+4], %f78;
	ld.global.f32 	%f79, [%rd11+8];
	ld.global.f32 	%f80, [%rd2];
	div.rn.f32 	%f81, %f79, %f80;
	st.global.f32 	[%rd11+8], %f81;
	ld.global.f32 	%f82, [%rd11+12];
	ld.global.f32 	%f83, [%rd2];
	div.rn.f32 	%f84, %f82, %f83;
	st.global.f32 	[%rd11+12], %f84;
	add.s32 	%r38, %r38, 4;
$L__BB1_11:
	setp.eq.s32 	%p8, %r17, 0;
	@%p8 bra 	$L__BB1_14;
	neg.s32 	%r40, %r17;
$L__BB1_13:
	.pragma "nounroll";
	mul.wide.s32 	%rd12, %r38, 4;
	add.s64 	%rd13, %rd1, %rd12;
	ld.global.f32 	%f85, [%rd13];
	ld.global.f32 	%f86, [%rd2];
	div.rn.f32 	%f87, %f85, %f86;
	st.global.f32 	[%rd13], %f87;
	add.s32 	%r38, %r38, 1;
	add.s32 	%r40, %r40, 1;
	setp.ne.s32 	%p9, %r40, 0;
	@%p9 bra 	$L__BB1_13;
$L__BB1_14:
	ret;

}
	// .globl	_Z6reducePfii
.visible .entry _Z6reducePfii(
	.param .u64 .ptr .align 1 _Z6reducePfii_param_0,
	.param .u32 _Z6reducePfii_param_1,
	.param .u32 _Z6reducePfii_param_2
)
{
	.reg .pred 	%p<6>;
	.reg .b32 	%r<36>;
	.reg .b32 	%f<26>;
	.reg .b64 	%rd<14>;

	ld.param.u64 	%rd4, [_Z6reducePfii_param_0];
	ld.param.u32 	%r22, [_Z6reducePfii_param_1];
	ld.param.u32 	%r23, [_Z6reducePfii_param_2];
	cvta.to.global.u64 	%rd1, %rd4;
	mov.u32 	%r1, %tid.x;
	add.s32 	%r24, %r1, %r23;
	mad.lo.s32 	%r25, %r22, %r24, %r22;
	add.s32 	%r31, %r25, %r23;
	add.s32 	%r3, %r25, %r22;
	add.s32 	%r32, %r31, 1;
	setp.ge.s32 	%p1, %r32, %r3;
	@%p1 bra 	$L__BB2_8;
	mul.wide.s32 	%rd5, %r31, 4;
	add.s64 	%rd2, %rd1, %rd5;
	not.b32 	%r26, %r1;
	mul.lo.s32 	%r5, %r22, %r26;
	not.b32 	%r27, %r23;
	add.s32 	%r28, %r22, %r27;
	sub.s32 	%r29, %r22, %r23;
	add.s32 	%r6, %r29, -2;
	and.b32  	%r7, %r28, 3;
	setp.eq.s32 	%p2, %r7, 0;
	@%p2 bra 	$L__BB2_5;
	mul.wide.s32 	%rd6, %r5, 4;
	add.s64 	%rd3, %rd1, %rd6;
	neg.s32 	%r30, %r7;
$L__BB2_3:
	.pragma "nounroll";
	mul.wide.s32 	%rd7, %r32, 4;
	add.s64 	%rd8, %rd3, %rd7;
	add.s64 	%rd9, %rd1, %rd7;
	ld.global.f32 	%f1, [%rd9];
	ld.global.f32 	%f2, [%rd2];
	ld.global.f32 	%f3, [%rd8];
	mul.f32 	%f4, %f2, %f3;
	sub.f32 	%f5, %f1, %f4;
	st.global.f32 	[%rd9], %f5;
	add.s32 	%r32, %r32, 1;
	add.s32 	%r31, %r31, 1;
	add.s32 	%r30, %r30, 1;
	setp.ne.s32 	%p3, %r30, 0;
	@%p3 bra 	$L__BB2_3;
	add.s32 	%r32, %r31, 1;
$L__BB2_5:
	setp.lt.u32 	%p4, %r6, 3;
	@%p4 bra 	$L__BB2_8;
	sub.s32 	%r34, %r32, %r3;
	mul.wide.s32 	%rd12, %r5, 4;
$L__BB2_7:
	mul.wide.s32 	%rd10, %r32, 4;
	add.s64 	%rd11, %rd1, %rd10;
	ld.global.f32 	%f6, [%rd11];
	ld.global.f32 	%f7, [%rd2];
	add.s64 	%rd13, %rd11, %rd12;
	ld.global.f32 	%f8, [%rd13];
	mul.f32 	%f9, %f7, %f8;
	sub.f32 	%f10, %f6, %f9;
	st.global.f32 	[%rd11], %f10;
	ld.global.f32 	%f11, [%rd11+4];
	ld.global.f32 	%f12, [%rd2];
	ld.global.f32 	%f13, [%rd13+4];
	mul.f32 	%f14, %f12, %f13;
	sub.f32 	%f15, %f11, %f14;
	st.global.f32 	[%rd11+4], %f15;
	ld.global.f32 	%f16, [%rd11+8];
	ld.global.f32 	%f17, [%rd2];
	ld.global.f32 	%f18, [%rd13+8];
	mul.f32 	%f19, %f17, %f18;
	sub.f32 	%f20, %f16, %f19;
	st.global.f32 	[%rd11+8], %f20;
	ld.global.f32 	%f21, [%rd11+12];
	ld.global.f32 	%f22, [%rd2];
	ld.global.f32 	%f23, [%rd13+12];
	mul.f32 	%f24, %f22, %f23;
	sub.f32 	%f25, %f21, %f24;
	st.global.f32 	[%rd11+12], %f25;
	add.s32 	%r32, %r32, 4;
	add.s32 	%r34, %r34, 4;
	setp.ne.s32 	%p5, %r34, 0;
	@%p5 bra 	$L__BB2_7;
$L__BB2_8:
	ret;

}


// ===== COMPILED SASS (sm_100) =====

	.target	sm_100

	.elftype	@"ET_EXEC"


//--------------------- .note.nv.tkinfo           --------------------------
	.section	.note.nv.tkinfo,"",@"SHT_NOTE"
	.sectionflags	@"SHF_NOTE_NV_TKINFO"
	.tkinfo
        /*0018*/ 	.word	0x00000002
        /*0030*/ 	.string	""
        /*0030*/ 	.string	"ptxas"
        /*0030*/ 	.string	"Cuda compilation tools, release 13.0, V13.0.88"
        /*0030*/ 	.string	"Build cuda_13.0.r13.0/compiler.36424714_0"
        /*0030*/ 	.string	"-arch sm_100 -m 64 "



//--------------------- .note.nv.cuinfo           --------------------------
	.section	.note.nv.cuinfo,"",@"SHT_NOTE"
	.sectionflags	@"SHF_NOTE_NV_CUINFO"
        /*0018*/ 	.short	0x0002
        /*001a*/ 	.short	0x0064
        /*001c*/ 	.short	0x0082
	.zero		2


//--------------------- .nv.info                  --------------------------
	.section	.nv.info,"",@"SHT_CUDA_INFO"
	.align	4


	//----- nvinfo : EIATTR_REGCOUNT
	.align		4
        /*0000*/ 	.byte	0x04, 0x2f
        /*0002*/ 	.short	(.L_1 - .L_0)
	.align		4
.L_0:
        /*0004*/ 	.word	index@(_Z3addPfS_S_)
        /*0008*/ 	.word	0x0000000c


	//----- nvinfo : EIATTR_FRAME_SIZE
	.align		4
.L_1:
        /*000c*/ 	.byte	0x04, 0x11
        /*000e*/ 	.short	(.L_3 - .L_2)
	.align		4
.L_2:
        /*0010*/ 	.word	index@(_Z3addPfS_S_)
        /*0014*/ 	.word	0x00000000


	//----- nvinfo : EIATTR_REGCOUNT
	.align		4
.L_3:
        /*0018*/ 	.byte	0x04, 0x2f
        /*001a*/ 	.short	(.L_5 - .L_4)
	.align		4
.L_4:
        /*001c*/ 	.word	index@(_Z5scalePfii)
        /*0020*/ 	.word	0x00000018


	//----- nvinfo : EIATTR_FRAME_SIZE
	.align		4
.L_5:
        /*0024*/ 	.byte	0x04, 0x11
        /*0026*/ 	.short	(.L_7 - .L_6)
	.align		4
.L_6:
        /*0028*/ 	.word	index@($__internal_0_$__cuda_sm3x_div_rn_noftz_f32_slowpath)
        /*002c*/ 	.word	0x00000000


	//----- nvinfo : EIATTR_FRAME_SIZE
	.align		4
.L_7:
        /*0030*/ 	.byte	0x04, 0x11
        /*0032*/ 	.short	(.L_9 - .L_8)
	.align		4
.L_8:
        /*0034*/ 	.word	index@(_Z5scalePfii)
        /*0038*/ 	.word	0x00000000


	//----- nvinfo : EIATTR_REGCOUNT
	.align		4
.L_9:
        /*003c*/ 	.byte	0x04, 0x2f
        /*003e*/ 	.short	(.L_11 - .L_10)
	.align		4
.L_10:
        /*0040*/ 	.word	index@(_Z6reducePfii)
        /*0044*/ 	.word	0x00000016


	//----- nvinfo : EIATTR_FRAME_SIZE
	.align		4
.L_11:
        /*0048*/ 	.byte	0x04, 0x11
        /*004a*/ 	.short	(.L_13 - .L_12)
	.align		4
.L_12:
        /*004c*/ 	.word	index@(_Z6reducePfii)
        /*0050*/ 	.word	0x00000000


	//----- nvinfo : EIATTR_MIN_STACK_SIZE
	.align		4
.L_13:
        /*0054*/ 	.byte	0x04, 0x12
        /*0056*/ 	.short	(.L_15 - .L_14)
	.align		4
.L_14:
        /*0058*/ 	.word	index@(_Z6reducePfii)
        /*005c*/ 	.word	0x00000000


	//----- nvinfo : EIATTR_MIN_STACK_SIZE
	.align		4
.L_15:
        /*0060*/ 	.byte	0x04, 0x12
        /*0062*/ 	.short	(.L_17 - .L_16)
	.align		4
.L_16:
        /*0064*/ 	.word	index@(_Z5scalePfii)
        /*0068*/ 	.word	0x00000000


	//----- nvinfo : EIATTR_MIN_STACK_SIZE
	.align		4
.L_17:
        /*006c*/ 	.byte	0x04, 0x12
        /*006e*/ 	.short	(.L_19 - .L_18)
	.align		4
.L_18:
        /*0070*/ 	.word	index@(_Z3addPfS_S_)
        /*0074*/ 	.word	0x00000000
.L_19:


//--------------------- .nv.compat                --------------------------
	.section	.nv.compat,"",@"SHT_CUDA_COMPAT_INFO"
	.align	4
        /*0000*/ 	.byte	0x02, 0x09, 0x00, 0x00, 0x02, 0x02, 0x01, 0x00, 0x02, 0x05, 0x05, 0x00, 0x03, 0x07, 0x01, 0x01
        /*0010*/ 	.byte	0x02, 0x03, 0x00, 0x00, 0x02, 0x06, 0x01, 0x00, 0x04, 0x0b, 0x08, 0x00, 0x01, 0x00, 0x00, 0x00
        /*0020*/ 	.byte	0x00, 0x00, 0x00, 0x00


//--------------------- .nv.info._Z6reducePfii    --------------------------
	.section	.nv.info._Z6reducePfii,"",@"SHT_CUDA_INFO"
	.sectionflags	@""
	.align	4


	//----- nvinfo : EIATTR_CUDA_API_VERSION
	.align		4
        /*0000*/ 	.byte	0x04, 0x37
        /*0002*/ 	.short	(.L_21 - .L_20)
.L_20:
        /*0004*/ 	.word	0x00000082


	//----- nvinfo : EIATTR_KPARAM_INFO
	.align		4
.L_21:
        /*0008*/ 	.byte	0x04, 0x17
        /*000a*/ 	.short	(.L_23 - .L_22)
.L_22:
        /*000c*/ 	.word	0x00000000
        /*0010*/ 	.short	0x0002
        /*0012*/ 	.short	0x000c
        /*0014*/ 	.byte	0x00, 0xf0, 0x11, 0x00


	//----- nvinfo : EIATTR_KPARAM_INFO
	.align		4
.L_23:
        /*0018*/ 	.byte	0x04, 0x17
        /*001a*/ 	.short	(.L_25 - .L_24)
.L_24:
        /*001c*/ 	.word	0x00000000
        /*0020*/ 	.short	0x0001
        /*0022*/ 	.short	0x0008
        /*0024*/ 	.byte	0x00, 0xf0, 0x11, 0x00


	//----- nvinfo : EIATTR_KPARAM_INFO
	.align		4
.L_25:
        /*0028*/ 	.byte	0x04, 0x17
        /*002a*/ 	.short	(.L_27 - .L_26)
.L_26:
        /*002c*/ 	.word	0x00000000
        /*0030*/ 	.short	0x0000
        /*0032*/ 	.short	0x0000
        /*0034*/ 	.byte	0x00, 0xf5, 0x21, 0x00


	//----- nvinfo : EIATTR_SPARSE_MMA_MASK
	.align		4
.L_27:
        /*0038*/ 	.byte	0x03, 0x50
        /*003a*/ 	.short	0x0000


	//----- nvinfo : EIATTR_MAXREG_COUNT
	.align		4
        /*003c*/ 	.byte	0x03, 0x1b
        /*003e*/ 	.short	0x00ff


	//----- nvinfo : EIATTR_MERCURY_ISA_VERSION
	.align		4
        /*0040*/ 	.byte	0x03, 0x5f
        /*0042*/ 	.short	0x0101


	//----- nvinfo : EIATTR_VRC_CTA_INIT_COUNT
	.align		4
        /*0044*/ 	.byte	0x02, 0x4a
	.zero		1
	.zero		1


	//----- nvinfo : EIATTR_EXIT_INSTR_OFFSETS
	.align		4
        /*0048*/ 	.byte	0x04, 0x1c
        /*004a*/ 	.short	(.L_29 - .L_28)


	//   ....[0]....
.L_28:
        /*004c*/ 	.word	0x00000090


	//   ....[1]....
        /*0050*/ 	.word	0x00000240


	//   ....[2]....
        /*0054*/ 	.word	0x00000400


	//----- nvinfo : EIATTR_CRS_STACK_SIZE
	.align		4
.L_29:
        /*0058*/ 	.byte	0x04, 0x1e
        /*005a*/ 	.short	(.L_31 - .L_30)
.L_30:
        /*005c*/ 	.word	0x00000000


	//----- nvinfo : EIATTR_CBANK_PARAM_SIZE
	.align		4
.L_31:
        /*0060*/ 	.byte	0x03, 0x19
        /*0062*/ 	.short	0x0010


	//----- nvinfo : EIATTR_PARAM_CBANK
	.align		4
        /*0064*/ 	.byte	0x04, 0x0a
        /*0066*/ 	.short	(.L_33 - .L_32)
	.align		4
.L_32:
        /*0068*/ 	.word	index@(.nv.constant0._Z6reducePfii)
        /*006c*/ 	.short	0x0380
        /*006e*/ 	.short	0x0010


	//----- nvinfo : EIATTR_SW_WAR
	.align		4
.L_33:
        /*0070*/ 	.byte	0x04, 0x36
        /*0072*/ 	.short	(.L_35 - .L_34)
.L_34:
        /*0074*/ 	.word	0x00000008
.L_35:


//--------------------- .nv.info._Z5scalePfii     --------------------------
	.section	.nv.info._Z5scalePfii,"",@"SHT_CUDA_INFO"
	.sectionflags	@""
	.align	4


	//----- nvinfo : EIATTR_CUDA_API_VERSION
	.align		4
        /*0000*/ 	.byte	0x04, 0x37
        /*0002*/ 	.short	(.L_37 - .L_36)
.L_36:
        /*0004*/ 	.word	0x00000082


	//----- nvinfo : EIATTR_KPARAM_INFO
	.align		4
.L_37:
        /*0008*/ 	.byte	0x04, 0x17
        /*000a*/ 	.short	(.L_39 - .L_38)
.L_38:
        /*000c*/ 	.word	0x00000000
        /*0010*/ 	.short	0x0002
        /*0012*/ 	.short	0x000c
        /*0014*/ 	.byte	0x00, 0xf0, 0x11, 0x00


	//----- nvinfo : EIATTR_KPARAM_INFO
	.align		4
.L_39:
        /*0018*/ 	.byte	0x04, 0x17
        /*001a*/ 	.short	(.L_41 - .L_40)
.L_40:
        /*001c*/ 	.word	0x00000000
        /*0020*/ 	.short	0x0001
        /*0022*/ 	.short	0x0008
        /*0024*/ 	.byte	0x00, 0xf0, 0x11, 0x00


	//----- nvinfo : EIATTR_KPARAM_INFO
	.align		4
.L_41:
        /*0028*/ 	.byte	0x04, 0x17
        /*002a*/ 	.short	(.L_43 - .L_42)
.L_42:
        /*002c*/ 	.word	0x00000000
        /*0030*/ 	.short	0x0000
        /*0032*/ 	.short	0x0000
        /*0034*/ 	.byte	0x00, 0xf5, 0x21, 0x00


	//----- nvinfo : EIATTR_SPARSE_MMA_MASK
	.align		4
.L_43:
        /*0038*/ 	.byte	0x03, 0x50
        /*003a*/ 	.short	0x0000


	//----- nvinfo : EIATTR_MAXREG_COUNT
	.align		4
        /*003c*/ 	.byte	0x03, 0x1b
        /*003e*/ 	.short	0x00ff


	//----- nvinfo : EIATTR_MERCURY_ISA_VERSION
	.align		4
        /*0040*/ 	.byte	0x03, 0x5f
        /*0042*/ 	.short	0x0101


	//----- nvinfo : EIATTR_VRC_CTA_INIT_COUNT
	.align		4
        /*0044*/ 	.byte	0x02, 0x4a
	.zero		1
	.zero		1


	//----- nvinfo : EIATTR_EXIT_INSTR_OFFSETS
	.align		4
        /*0048*/ 	.byte	0x04, 0x1c
        /*004a*/ 	.short	(.L_45 - .L_44)


	//   ....[0]....
.L_44:
        /*004c*/ 	.word	0x00000030


	//   ....[1]....
        /*0050*/ 	.word	0x00001060


	//   ....[2]....
        /*0054*/ 	.word	0x00001820


	//   ....[3]....
        /*0058*/ 	.word	0x00001c40


	//   ....[4]....
        /*005c*/ 	.word	0x00001db0


	//----- nvinfo : EIATTR_CRS_STACK_SIZE
	.align		4
.L_45:
        /*0060*/ 	.byte	0x04, 0x1e
        /*0062*/ 	.short	(.L_47 - .L_46)
.L_46:
        /*0064*/ 	.word	0x00000000


	//----- nvinfo : EIATTR_CBANK_PARAM_SIZE
	.align		4
.L_47:
        /*0068*/ 	.byte	0x03, 0x19
        /*006a*/ 	.short	0x0010


	//----- nvinfo : EIATTR_PARAM_CBANK
	.align		4
        /*006c*/ 	.byte	0x04, 0x0a
        /*006e*/ 	.short	(.L_49 - .L_48)
	.align		4
.L_48:
        /*0070*/ 	.word	index@(.nv.constant0._Z5scalePfii)
        /*0074*/ 	.short	0x0380
        /*0076*/ 	.short	0x0010


	//----- nvinfo : EIATTR_SW_WAR
	.align		4
.L_49:
        /*0078*/ 	.byte	0x04, 0x36
        /*007a*/ 	.short	(.L_51 - .L_50)
.L_50:
        /*007c*/ 	.word	0x00000008
.L_51:


//--------------------- .nv.info._Z3addPfS_S_     --------------------------
	.section	.nv.info._Z3addPfS_S_,"",@"SHT_CUDA_INFO"
	.sectionflags	@""
	.align	4


	//----- nvinfo : EIATTR_CUDA_API_VERSION
	.align		4
        /*0000*/ 	.byte	0x04, 0x37
        /*0002*/ 	.short	(.L_53 - .L_52)
.L_52:
        /*0004*/ 	.word	0x00000082


	//----- nvinfo : EIATTR_KPARAM_INFO
	.align		4
.L_53:
        /*0008*/ 	.byte	0x04, 0x17
        /*000a*/ 	.short	(.L_55 - .L_54)
.L_54:
        /*000c*/ 	.word	0x00000000
        /*0010*/ 	.short	0x0002
        /*0012*/ 	.short	0x0010
        /*0014*/ 	.byte	0x00, 0xf5, 0x21, 0x00


	//----- nvinfo : EIATTR_KPARAM_INFO
	.align		4
.L_55:
        /*0018*/ 	.byte	0x04, 0x17
        /*001a*/ 	.short	(.L_57 - .L_56)
.L_56:
        /*001c*/ 	.word	0x00000000
        /*0020*/ 	.short	0x0001
        /*0022*/ 	.short	0x0008
        /*0024*/ 	.byte	0x00, 0xf5, 0x21, 0x00


	//----- nvinfo : EIATTR_KPARAM_INFO
	.align		4
.L_57:
        /*0028*/ 	.byte	0x04, 0x17
        /*002a*/ 	.short	(.L_59 - .L_58)
.L_58:
        /*002c*/ 	.word	0x00000000
        /*0030*/ 	.short	0x0000
        /*0032*/ 	.short	0x0000
        /*0034*/ 	.byte	0x00, 0xf5, 0x21, 0x00


	//----- nvinfo : EIATTR_SPARSE_MMA_MASK
	.align		4
.L_59:
        /*0038*/ 	.byte	0x03, 0x50
        /*003a*/ 	.short	0x0000


	//----- nvinfo : EIATTR_MAXREG_COUNT
	.align		4
        /*003c*/ 	.byte	0x03, 0x1b
        /*003e*/ 	.short	0x00ff


	//----- nvinfo : EIATTR_MERCURY_ISA_VERSION
	.align		4
        /*0040*/ 	.byte	0x03, 0x5f
        /*0042*/ 	.short	0x0101


	//----- nvinfo : EIATTR_VRC_CTA_INIT_COUNT
	.align		4
        /*0044*/ 	.byte	0x02, 0x4a
	.zero		1
	.zero		1


	//----- nvinfo : EIATTR_EXIT_INSTR_OFFSETS
	.align		4
        /*0048*/ 	.byte	0x04, 0x1c
        /*004a*/ 	.short	(.L_61 - .L_60)


	//   ....[0]....
.L_60:
        /*004c*/ 	.word	0x000000d0


	//----- nvinfo : EIATTR_CBANK_PARAM_SIZE
	.align		4
.L_61:
        /*0050*/ 	.byte	0x03, 0x19
        /*0052*/ 	.short	0x0018


	//----- nvinfo : EIATTR_PARAM_CBANK
	.align		4
        /*0054*/ 	.byte	0x04, 0x0a
        /*0056*/ 	.short	(.L_63 - .L_62)
	.align		4
.L_62:
        /*0058*/ 	.word	index@(.nv.constant0._Z3addPfS_S_)
        /*005c*/ 	.short	0x0380
        /*005e*/ 	.short	0x0018


	//----- nvinfo : EIATTR_SW_WAR
	.align		4
.L_63:
        /*0060*/ 	.byte	0x04, 0x36
        /*0062*/ 	.short	(.L_65 - .L_64)
.L_64:
        /*0064*/ 	.word	0x00000008
.L_65:


//--------------------- .nv.callgraph             --------------------------
	.section	.nv.callgraph,"",@"SHT_CUDA_CALLGRAPH"
	.align	4
	.sectionentsize	8
	.align		4
        /*0000*/ 	.word	0x00000000
	.align		4
        /*0004*/ 	.word	0xffffffff
	.align		4
        /*0008*/ 	.word	0x00000000
	.align		4
        /*000c*/ 	.word	0xfffffffe
	.align		4
        /*0010*/ 	.word	0x00000000
	.align		4
        /*0014*/ 	.word	0xfffffffd
	.align		4
        /*0018*/ 	.word	0x00000000
	.align		4
        /*001c*/ 	.word	0xfffffffc


//--------------------- .text._Z6reducePfii       --------------------------
	.section	.text._Z6reducePfii,"ax",@progbits
	.align	128
        .global         _Z6reducePfii
        .type           _Z6reducePfii,@function
        .size           _Z6reducePfii,(.L_x_49 - _Z6reducePfii)
        .other          _Z6reducePfii,@"STO_CUDA_ENTRY STV_DEFAULT"
_Z6reducePfii:
.text._Z6reducePfii:
[----:B------:R-:W-:Y:S01]  /*0000*/  LDC R1, c[0x0][0x37c] ;  /* 0x0000df00ff017b82 */ /* 0x000fe20000000800 */
[----:B------:R-:W0:Y:S07]  /*0010*/  S2R R4, SR_TID.X ;  /* 0x0000000000047919 */ /* 0x000e2e0000002100 */
[----:B------:R-:W0:Y:S02]  /*0020*/  LDC.64 R8, c[0x0][0x388] ;  /* 0x0000e200ff087b82 */ /* 0x000e240000000a00 */
[----:B0-----:R-:W-:-:S05]  /*0030*/  IADD3 R3, PT, PT, R4, R9, RZ ;  /* 0x0000000904037210 */ /* 0x001fca0007ffe0ff */
[----:B------:R-:W-:-:S04]  /*0040*/  IMAD R3, R3, R8, R8 ;  /* 0x0000000803037224 */ /* 0x000fc800078e0208 */
[C---:B------:R-:W-:Y:S01]  /*0050*/  IMAD.IADD R10, R3.reuse, 0x1, R8 ;  /* 0x00000001030a7824 */ /* 0x040fe200078e0208 */
[----:B------:R-:W-:-:S04]  /*0060*/  IADD3 R0, PT, PT, R3, R9, RZ ;  /* 0x0000000903007210 */ /* 0x000fc80007ffe0ff */
[----:B------:R-:W-:-:S04]  /*0070*/  IADD3 R13, PT, PT, R0, 0x1, RZ ;  /* 0x00000001000d7810 */ /* 0x000fc80007ffe0ff */
[----:B------:R-:W-:-:S13]  /*0080*/  ISETP.GE.AND P0, PT, R13, R10, PT ;  /* 0x0000000a0d00720c */ /* 0x000fda0003f06270 */
[----:B------:R-:W-:Y:S05]  /*0090*/  @P0 EXIT ;  /* 0x000000000000094d */ /* 0x000fea0003800000 */
[----:B------:R-:W-:Y:S01]  /*00a0*/  LOP3.LUT R5, RZ, R9, RZ, 0x33, !PT ;  /* 0x00000009ff057212 */ /* 0x000fe200078e33ff */
[----:B------:R-:W0:Y:S01]  /*00b0*/  LDC.64 R2, c[0x0][0x380] ;  /* 0x0000e000ff027b82 */ /* 0x000e220000000a00 */
[----:B------:R-:W-:Y:S01]  /*00c0*/  LOP3.LUT R11, RZ, R4, RZ, 0x33, !PT ;  /* 0x00000004ff0b7212 */ /* 0x000fe200078e33ff */
[----:B------:R-:W1:Y:S01]  /*00d0*/  LDCU.64 UR4, c[0x0][0x358] ;  /* 0x00006b00ff0477ac */ /* 0x000e620008000a00 */
[--C-:B------:R-:W-:Y:S01]  /*00e0*/  IADD3 R12, PT, PT, -R9, -0x2, R8.reuse ;  /* 0xfffffffe090c7810 */ /* 0x100fe20007ffe108 */
[----:B------:R-:W-:Y:S02]  /*00f0*/  IMAD.IADD R5, R5, 0x1, R8 ;  /* 0x0000000105057824 */ /* 0x000fe400078e0208 */
[----:B------:R-:W-:-:S03]  /*0100*/  IMAD R11, R11, R8, RZ ;  /* 0x000000080b0b7224 */ /* 0x000fc600078e02ff */
[----:B------:R-:W-:Y:S01]  /*0110*/  LOP3.LUT P0, R6, R5, 0x3, RZ, 0xc0, !PT ;  /* 0x0000000305067812 */ /* 0x000fe2000780c0ff */
[----:B0-----:R-:W-:-:S12]  /*0120*/  IMAD.WIDE R4, R0, 0x4, R2 ;  /* 0x0000000400047825 */ /* 0x001fd800078e0202 */
[----:B-1----:R-:W-:Y:S05]  /*0130*/  @!P0 BRA `(.L_x_0) ;  /* 0x00000000003c8947 */ /* 0x002fea0003800000 */
[----:B------:R-:W-:Y:S01]  /*0140*/  IADD3 R16, PT, PT, -R6, RZ, RZ ;  /* 0x000000ff06107210 */ /* 0x000fe20007ffe1ff */
[----:B------:R-:W-:-:S07]  /*0150*/  IMAD.WIDE R6, R11, 0x4, R2 ;  /* 0x000000040b067825 */ /* 0x000fce00078e0202 */
.L_x_1:
[C---:B------:R-:W-:Y:S01]  /*0160*/  IMAD.WIDE R14, R13.reuse, 0x4, R6 ;  /* 0x000000040d0e7825 */ /* 0x040fe200078e0206 */
[----:B------:R-:W2:Y:S03]  /*0170*/  LDG.E R18, desc[UR4][R4.64] ;  /* 0x0000000404127981 */ /* 0x000ea6000c1e1900 */
[----:B0-----:R-:W-:Y:S02]  /*0180*/  IMAD.WIDE R8, R13, 0x4, R2 ;  /* 0x000000040d087825 */ /* 0x001fe400078e0202 */
[----:B------:R-:W2:Y:S04]  /*0190*/  LDG.E R14, desc[UR4][R14.64] ;  /* 0x000000040e0e7981 */ /* 0x000ea8000c1e1900 */
[----:B------:R-:W2:Y:S01]  /*01a0*/  LDG.E R17, desc[UR4][R8.64] ;  /* 0x0000000408117981 */ /* 0x000ea2000c1e1900 */
[----:B------:R-:W-:-:S04]  /*01b0*/  IADD3 R16, PT, PT, R16, 0x1, RZ ;  /* 0x0000000110107810 */ /* 0x000fc80007ffe0ff */
[----:B------:R-:W-:Y:S01]  /*01c0*/  ISETP.NE.AND P0, PT, R16, RZ, PT ;  /* 0x000000ff1000720c */ /* 0x000fe20003f05270 */
[----:B------:R-:W-:Y:S01]  /*01d0*/  VIADD R0, R0, 0x1 ;  /* 0x0000000100007836 */ /* 0x000fe20000000000 */
[----:B------:R-:W-:Y:S01]  /*01e0*/  IADD3 R13, PT, PT, R13, 0x1, RZ ;  /* 0x000000010d0d7810 */ /* 0x000fe20007ffe0ff */
[----:B--2---:R-:W-:-:S05]  /*01f0*/  FFMA R17, -R18, R14, R17 ;  /* 0x0000000e12117223 */ /* 0x004fca0000000111 */
[----:B------:R0:W-:Y:S05]  /*0200*/  STG.E desc[UR4][R8.64], R17 ;  /* 0x0000001108007986 */ /* 0x0001ea000c101904 */
[----:B------:R-:W-:Y:S05]  /*0210*/  @P0 BRA `(.L_x_1) ;  /* 0xfffffffc00d00947 */ /* 0x000fea000383ffff */
[----:B------:R-:W-:-:S07]  /*0220*/  IADD3 R13, PT, PT, R0, 0x1, RZ ;  /* 0x00000001000d7810 */ /* 0x000fce0007ffe0ff */
.L_x_0:
[----:B------:R-:W-:-:S13]  /*0230*/  ISETP.GE.U32.AND P0, PT, R12, 0x3, PT ;  /* 0x000000030c00780c */ /* 0x000fda0003f06070 */
[----:B------:R-:W-:Y:S05]  /*0240*/  @!P0 EXIT ;  /* 0x000000000000894d */ /* 0x000fea0003800000 */
[----:B------:R-:W-:-:S07]  /*0250*/  IMAD.IADD R10, R13, 0x1, -R10 ;  /* 0x000000010d0a7824 */ /* 0x000fce00078e0a0a */
.L_x_2:
[----:B-1----:R-:W-:Y:S01]  /*0260*/  IMAD.WIDE R6, R13, 0x4, R2 ;  /* 0x000000040d067825 */ /* 0x002fe200078e0202 */
[----:B------:R-:W2:Y:S04]  /*0270*/  LDG.E R15, desc[UR4][R4.64] ;  /* 0x00000004040f7981 */ /* 0x000ea8000c1e1900 */
[----:B------:R-:W2:Y:S01]  /*0280*/  LDG.E R0, desc[UR4][R6.64] ;  /* 0x0000000406007981 */ /* 0x000ea2000c1e1900 */
[----:B0-----:R-:W-:-:S05]  /*0290*/  IMAD.WIDE R8, R11, 0x4, R6 ;  /* 0x000000040b087825 */ /* 0x001fca00078e0206 */
[----:B------:R-:W2:Y:S02]  /*02a0*/  LDG.E R12, desc[UR4][R8.64] ;  /* 0x00000004080c7981 */ /* 0x000ea4000c1e1900 */
[----:B--2---:R-:W-:Y:S02]  /*02b0*/  FFMA R15, -R15, R12, R0 ;  /* 0x0000000c0f0f7223 */ /* 0x004fe40000000100 */
[----:B------:R-:W2:Y:S04]  /*02c0*/  LDG.E R0, desc[UR4][R6.64+0x4] ;  /* 0x0000040406007981 */ /* 0x000ea8000c1e1900 */
[----:B------:R0:W-:Y:S04]  /*02d0*/  STG.E desc[UR4][R6.64], R15 ;  /* 0x0000000f06007986 */ /* 0x0001e8000c101904 */
[----:B------:R-:W2:Y:S04]  /*02e0*/  LDG.E R17, desc[UR4][R4.64] ;  /* 0x0000000404117981 */ /* 0x000ea8000c1e1900 */
[----:B------:R-:W2:Y:S02]  /*02f0*/  LDG.E R12, desc[UR4][R8.64+0x4] ;  /* 0x00000404080c7981 */ /* 0x000ea4000c1e1900 */
[----:B--2---:R-:W-:-:S02]  /*0300*/  FFMA R17, -R17, R12, R0 ;  /* 0x0000000c11117223 */ /* 0x004fc40000000100 */
        /* <DEDUP_REMOVED lines=8> */
[----:B0-----:R-:W2:Y:S01]  /*0390*/  LDG.E R15, desc[UR4][R4.64] ;  /* 0x00000004040f7981 */ /* 0x001ea2000c1e1900 */
[----:B------:R-:W-:-:S04]  /*03a0*/  IADD3 R10, PT, PT, R10, 0x4, RZ ;  /* 0x000000040a0a7810 */ /* 0x000fc80007ffe0ff */
[----:B------:R-:W-:Y:S02]  /*03b0*/  ISETP.NE.AND P0, PT, R10, RZ, PT ;  /* 0x000000ff0a00720c */ /* 0x000fe40003f05270 */
[----:B------:R-:W-:Y:S01]  /*03c0*/  IADD3 R13, PT, PT, R13, 0x4, RZ ;  /* 0x000000040d0d7810 */ /* 0x000fe20007ffe0ff */
[----:B--2---:R-:W-:-:S05]  /*03d0*/  FFMA R15, -R15, R12, R0 ;  /* 0x0000000c0f0f7223 */ /* 0x004fca0000000100 */
[----:B------:R1:W-:Y:S05]  /*03e0*/  STG.E desc[UR4][R6.64+0xc], R15 ;  /* 0x00000c0f06007986 */ /* 0x0003ea000c101904 */
[----:B------:R-:W-:Y:S05]  /*03f0*/  @P0 BRA `(.L_x_2) ;  /* 0xfffffffc00980947 */ /* 0x000fea000383ffff */
[----:B------:R-:W-:Y:S05]  /*0400*/  EXIT ;  /* 0x000000000000794d */ /* 0x000fea0003800000 */
.L_x_3:
[----:B------:R-:W-:-:S00]  /*0410*/  BRA `(.L_x_3) ;  /* 0xfffffffc00fc7947 */ /* 0x000fc0000383ffff */
[----:B------:R-:W-:-:S00]  /*0420*/  NOP ;  /* 0x0000000000007918 */ /* 0x000fc00000000000 */
        /* <DEDUP_REMOVED lines=13> */
.L_x_49:


//--------------------- .text._Z5scalePfii        --------------------------
	.section	.text._Z5scalePfii,"ax",@progbits
	.align	128
        .global         _Z5scalePfii
        .type           _Z5scalePfii,@function
        .size           _Z5scalePfii,(.L_x_48 - _Z5scalePfii)
        .other          _Z5scalePfii,@"STO_CUDA_ENTRY STV_DEFAULT"
_Z5scalePfii:
.text._Z5scalePfii:
[----:B------:R-:W-:Y:S08]  /*0000*/  LDC R1, c[0x0][0x37c] ;  /* 0x0000df00ff017b82 */ /* 0x000ff00000000800 */
[----:B------:R-:W0:Y:S02]  /*0010*/  LDC.64 R20, c[0x0][0x388] ;  /* 0x0000e200ff147b82 */ /* 0x000e240000000a00 */
[----:B0-----:R-:W-:-:S13]  /*0020*/  ISETP.GE.AND P0, PT, R20, 0x2, PT ;  /* 0x000000021400780c */ /* 0x001fda0003f06270 */
[----:B------:R-:W-:Y:S05]  /*0030*/  @!P0 EXIT ;  /* 0x000000000000894d */ /* 0x000fea0003800000 */
[-C--:B------:R-:W-:Y:S01]  /*0040*/  IMAD R21, R21, R20.reuse, RZ ;  /* 0x0000001415157224 */ /* 0x080fe200078e02ff */
[----:B------:R-:W0:Y:S01]  /*0050*/  LDC.64 R8, c[0x0][0x380] ;  /* 0x0000e000ff087b82 */ /* 0x000e220000000a00 */
[----:B------:R-:W1:Y:S03]  /*0060*/  LDCU.64 UR4, c[0x0][0x358] ;  /* 0x00006b00ff0477ac */ /* 0x000e660008000a00 */
[C---:B------:R-:W-:Y:S02]  /*0070*/  IADD3 R0, PT, PT, R21.reuse, 0x2, RZ ;  /* 0x0000000215007810 */ /* 0x040fe40007ffe0ff */
[----:B------:R-:W-:Y:S02]  /*0080*/  LOP3.LUT R11, RZ, R21, RZ, 0x33, !PT ;  /* 0x00000015ff0b7212 */ /* 0x000fe400078e33ff */
[----:B------:R-:W-:-:S04]  /*0090*/  VIADDMNMX R0, R21, R20, R0, !PT ;  /* 0x0000001415007246 */ /* 0x000fc80007800100 */
[C---:B------:R-:W-:Y:S02]  /*00a0*/  IADD3 R2, PT, PT, R0.reuse, -0x2, -R21 ;  /* 0xfffffffe00027810 */ /* 0x040fe40007ffe815 */
[----:B------:R-:W-:Y:S02]  /*00b0*/  IADD3 R11, PT, PT, R0, R11, RZ ;  /* 0x0000000b000b7210 */ /* 0x000fe40007ffe0ff */
[----:B------:R-:W-:Y:S02]  /*00c0*/  ISETP.GE.U32.AND P0, PT, R2, 0xf, PT ;  /* 0x0000000f0200780c */ /* 0x000fe40003f06070 */
[----:B------:R-:W-:Y:S02]  /*00d0*/  IADD3 R2, PT, PT, R21, 0x1, RZ ;  /* 0x0000000115027810 */ /* 0x000fe40007ffe0ff */
[----:B------:R-:W-:Y:S01]  /*00e0*/  LOP3.LUT R19, R11, 0xf, RZ, 0xc0, !PT ;  /* 0x0000000f0b137812 */ /* 0x000fe200078ec0ff */
[----:B0-----:R-:W-:-:S08]  /*00f0*/  IMAD.WIDE R8, R21, 0x4, R8 ;  /* 0x0000000415087825 */ /* 0x001fd000078e0208 */
[----:B-1----:R-:W-:Y:S05]  /*0100*/  @!P0 BRA `(.L_x_4) ;  /* 0x0000000c00d08947 */ /* 0x002fea0003800000 */
[----:B------:R-:W0:Y:S01]  /*0110*/  LDC.64 R12, c[0x0][0x380] ;  /* 0x0000e000ff0c7b82 */ /* 0x000e220000000a00 */
[----:B------:R-:W-:-:S04]  /*0120*/  LOP3.LUT R18, R11, 0xfffffff0, RZ, 0xc0, !PT ;  /* 0xfffffff00b127812 */ /* 0x000fc800078ec0ff */
[----:B------:R-:W-:Y:S02]  /*0130*/  IADD3 R18, PT, PT, -R18, RZ, RZ ;  /* 0x000000ff12127210 */ /* 0x000fe40007ffe1ff */
[----:B0-----:R-:W-:-:S04]  /*0140*/  IADD3 R12, P0, PT, R12, 0x20, RZ ;  /* 0x000000200c0c7810 */ /* 0x001fc80007f1e0ff */
[----:B------:R-:W-:-:S09]  /*0150*/  IADD3.X R13, PT, PT, RZ, R13, RZ, P0, !PT ;  /* 0x0000000dff0d7210 */ /* 0x000fd200007fe4ff */
.L_x_21:
[----:B------:R-:W2:Y:S01]  /*0160*/  LDG.E R6, desc[UR4][R8.64] ;  /* 0x0000000408067981 */ /* 0x000ea2000c1e1900 */
[----:B0-----:R-:W-:-:S05]  /*0170*/  IMAD.WIDE R14, R2, 0x4, R12 ;  /* 0x00000004020e7825 */ /* 0x001fca00078e020c */
[----:B------:R-:W3:Y:S01]  /*0180*/  LDG.E R3, desc[UR4][R14.64+-0x20] ;  /* 0xffffe0040e037981 */ /* 0x000ee2000c1e1900 */
[----:B------:R-:W-:-:S04]  /*0190*/  IADD3 R18, PT, PT, R18, 0x10, RZ ;  /* 0x0000001012127810 */ /* 0x000fc80007ffe0ff */
[----:B------:R-:W-:Y:S01]  /*01a0*/  ISETP.NE.AND P2, PT, R18, RZ, PT ;  /* 0x000000ff1200720c */ /* 0x000fe20003f45270 */
[----:B--2---:R-:W0:Y:S08]  /*01b0*/  MUFU.RCP R0, R6 ;  /* 0x0000000600007308 */ /* 0x004e300000001000 */
[----:B---3--:R-:W1:Y:S01]  /*01c0*/  FCHK P0, R3, R6 ;  /* 0x0000000603007302 */ /* 0x008e620000000000 */
[----:B0-----:R-:W-:-:S04]  /*01d0*/  FFMA R5, -R6, R0, 1 ;  /* 0x3f80000006057423 */ /* 0x001fc80000000100 */
[----:B------:R-:W-:-:S04]  /*01e0*/  FFMA R0, R0, R5, R0 ;  /* 0x0000000500007223 */ /* 0x000fc80000000000 */
[----:B------:R-:W-:-:S04]  /*01f0*/  FFMA R5, R3, R0, RZ ;  /* 0x0000000003057223 */ /* 0x000fc800000000ff */
[----:B------:R-:W-:-:S04]  /*0200*/  FFMA R4, -R6, R5, R3 ;  /* 0x0000000506047223 */ /* 0x000fc80000000103 */
[----:B------:R-:W-:Y:S01]  /*0210*/  FFMA R5, R0, R4, R5 ;  /* 0x0000000400057223 */ /* 0x000fe20000000005 */
[----:B-1----:R-:W-:Y:S06]  /*0220*/  @!P0 BRA `(.L_x_5) ;  /* 0x0000000000108947 */ /* 0x002fec0003800000 */
[----:B------:R-:W-:Y:S02]  /*0230*/  MOV R0, R6 ;  /* 0x0000000600007202 */ /* 0x000fe40000000f00 */
[----:B------:R-:W-:-:S07]  /*0240*/  MOV R4, 0x260 ;  /* 0x0000026000047802 */ /* 0x000fce0000000f00 */
[----:B------:R-:W-:Y:S05]  /*0250*/  CALL.REL.NOINC `($__internal_0_$__cuda_sm3x_div_rn_noftz_f32_slowpath) ;  /* 0x0000001800d87944 */ /* 0x000fea0003c00000 */
[----:B------:R-:W-:-:S07]  /*0260*/  MOV R5, R7 ;  /* 0x0000000700057202 */ /* 0x000fce0000000f00 */
.L_x_5:
[----:B------:R0:W-:Y:S04]  /*0270*/  STG.E desc[UR4][R14.64+-0x20], R5 ;  /* 0xffffe0050e007986 */ /* 0x0001e8000c101904 */
[----:B------:R-:W2:Y:S04]  /*0280*/  LDG.E R6, desc[UR4][R8.64] ;  /* 0x0000000408067981 */ /* 0x000ea8000c1e1900 */
[----:B------:R-:W3:Y:S01]  /*0290*/  LDG.E R3, desc[UR4][R14.64+-0x1c] ;  /* 0xffffe4040e037981 */ /* 0x000ee2000c1e1900 */
[----:B--2---:R-:W1:Y:S08]  /*02a0*/  MUFU.RCP R0, R6 ;  /* 0x0000000600007308 */ /* 0x004e700000001000 */
[----:B---3--:R-:W2:Y:S01]  /*02b0*/  FCHK P0, R3, R6 ;  /* 0x0000000603007302 */ /* 0x008ea20000000000 */
[----:B-1----:R-:W-:-:S04]  /*02c0*/  FFMA R7, -R6, R0, 1 ;  /* 0x3f80000006077423 */ /* 0x002fc80000000100 */
[----:B------:R-:W-:-:S04]  /*02d0*/  FFMA R0, R0, R7, R0 ;  /* 0x0000000700007223 */ /* 0x000fc80000000000 */
[----:B------:R-:W-:-:S04]  /*02e0*/  FFMA R7, R3, R0, RZ ;  /* 0x0000000003077223 */ /* 0x000fc800000000ff */
[----:B------:R-:W-:-:S04]  /*02f0*/  FFMA R4, -R6, R7, R3 ;  /* 0x0000000706047223 */ /* 0x000fc80000000103 */
[----:B------:R-:W-:Y:S01]  /*0300*/  FFMA R7, R0, R4, R7 ;  /* 0x0000000400077223 */ /* 0x000fe20000000007 */
[----:B0-2---:R-:W-:Y:S06]  /*0310*/  @!P0 BRA `(.L_x_6) ;  /* 0x00000000000c8947 */ /* 0x005fec0003800000 */
[----:B------:R-:W-:Y:S02]  /*0320*/  MOV R0, R6 ;  /* 0x0000000600007202 */ /* 0x000fe40000000f00 */
[----:B------:R-:W-:-:S07]  /*0330*/  MOV R4, 0x350 ;  /* 0x0000035000047802 */ /* 0x000fce0000000f00 */
[----:B------:R-:W-:Y:S05]  /*0340*/  CALL.REL.NOINC `($__internal_0_$__cuda_sm3x_div_rn_noftz_f32_slowpath) ;  /* 0x00000018009c7944 */ /* 0x000fea0003c00000 */
.L_x_6:
        /* <DEDUP_REMOVED lines=14> */
[----:B------:R-:W-:-:S07]  /*0430*/  MOV R5, R7 ;  /* 0x0000000700057202 */ /* 0x000fce0000000f00 */
.L_x_7:
        /* <DEDUP_REMOVED lines=14> */
.L_x_8:
        /* <DEDUP_REMOVED lines=15> */
.L_x_9:
        /* <DEDUP_REMOVED lines=14> */
.L_x_10:
        /* <DEDUP_REMOVED lines=15> */
.L_x_11:
        /* <DEDUP_REMOVED lines=14> */
.L_x_12:
        /* <DEDUP_REMOVED lines=15> */
.L_x_13:
        /* <DEDUP_REMOVED lines=14> */
.L_x_14:
        /* <DEDUP_REMOVED lines=15> */
.L_x_15:
        /* <DEDUP_REMOVED lines=14> */
.L_x_16:
        /* <DEDUP_REMOVED lines=15> */
.L_x_17:
        /* <DEDUP_REMOVED lines=14> */
.L_x_18:
        /* <DEDUP_REMOVED lines=15> */
.L_x_19:
        /* <DEDUP_REMOVED lines=14> */
.L_x_20:
[----:B------:R0:W-:Y:S01]  /*1000*/  STG.E desc[UR4][R14.64+0x1c], R7 ;  /* 0x00001c070e007986 */ /* 0x0001e2000c101904 */
[----:B------:R-:W-:Y:S02]  /*1010*/  IADD3 R2, PT, PT, R2, 0x10, RZ ;  /* 0x0000001002027810 */ /* 0x000fe40007ffe0ff */
[----:B------:R-:W-:Y:S01]  /*1020*/  IADD3 R21, PT, PT, R21, 0x10, RZ ;  /* 0x0000001015157810 */ /* 0x000fe20007ffe0ff */
[----:B------:R-:W-:Y:S06]  /*1030*/  @P2 BRA `(.L_x_21) ;  /* 0xfffffff000482947 */ /* 0x000fec000383ffff */
[----:B------:R-:W-:-:S07]  /*1040*/  IADD3 R2, PT, PT, R21, 0x1, RZ ;  /* 0x0000000115027810 */ /* 0x000fce0007ffe0ff */
.L_x_4:
[----:B------:R-:W-:-:S13]  /*1050*/  ISETP.NE.AND P0, PT, R19, RZ, PT ;  /* 0x000000ff1300720c */ /* 0x000fda0003f05270 */
[----:B------:R-:W-:Y:S05]  /*1060*/  @!P0 EXIT ;  /* 0x000000000000894d */ /* 0x000fea0003800000 */
[----:B------:R-:W-:Y:S02]  /*1070*/  ISETP.GE.U32.AND P0, PT, R19, 0x8, PT ;  /* 0x000000081300780c */ /* 0x000fe40003f06070 */
[----:B0-----:R-:W-:-:S11]  /*1080*/  LOP3.LUT R14, R11, 0x7, RZ, 0xc0, !PT ;  /* 0x000000070b0e7812 */ /* 0x001fd600078ec0ff */
[----:B------:R-:W-:Y:S05]  /*1090*/  @!P0 BRA `(.L_x_22) ;  /* 0x0000000400dc8947 */ /* 0x000fea0003800000 */
[----:B------:R-:W0:Y:S01]  /*10a0*/  LDC.64 R12, c[0x0][0x380] ;  /* 0x0000e000ff0c7b82 */ /* 0x000e220000000a00 */
[----:B------:R-:W2:Y:S01]  /*10b0*/  LDG.E R6, desc[UR4][R8.64] ;  /* 0x0000000408067981 */ /* 0x000ea2000c1e1900 */
[----:B0-----:R-:W-:-:S05]  /*10c0*/  IMAD.WIDE R12, R2, 0x4, R12 ;  /* 0x00000004020c7825 */ /* 0x001fca00078e020c */
[----:B------:R-:W3:Y:S01]  /*10d0*/  LDG.E R3, desc[UR4][R12.64] ;  /* 0x000000040c037981 */ /* 0x000ee2000c1e1900 */
[----:B--2---:R-:W0:Y:S02]  /*10e0*/  MUFU.RCP R0, R6 ;  /* 0x0000000600007308 */ /* 0x004e240000001000 */
[----:B0-----:R-:W-:-:S04]  /*10f0*/  FFMA R5, -R6, R0, 1 ;  /* 0x3f80000006057423 */ /* 0x001fc80000000100 */
[----:B------:R-:W-:Y:S02]  /*1100*/  FFMA R0, R0, R5, R0 ;  /* 0x0000000500007223 */ /* 0x000fe40000000000 */
[----:B---3--:R-:W0:Y:S02]  /*1110*/  FCHK P0, R3, R6 ;  /* 0x0000000603007302 */ /* 0x008e240000000000 */
[----:B------:R-:W-:-:S04]  /*1120*/  FFMA R5, R3, R0, RZ ;  /* 0x0000000003057223 */ /* 0x000fc800000000ff */
[----:B------:R-:W-:-:S04]  /*1130*/  FFMA R4, -R6, R5, R3 ;  /* 0x0000000506047223 */ /* 0x000fc80000000103 */
[----:B------:R-:W-:Y:S01]  /*1140*/  FFMA R5, R0, R4, R5 ;  /* 0x0000000400057223 */ /* 0x000fe20000000005 */
[----:B0-----:R-:W-:Y:S06]  /*1150*/  @!P0 BRA `(.L_x_23) ;  /* 0x0000000000108947 */ /* 0x001fec0003800000 */
[----:B------:R-:W-:Y:S02]  /*1160*/  MOV R0, R6 ;  /* 0x0000000600007202 */ /* 0x000fe40000000f00 */
[----:B------:R-:W-:-:S07]  /*1170*/  MOV R4, 0x1190 ;  /* 0x0000119000047802 */ /* 0x000fce0000000f00 */
[----:B------:R-:W-:Y:S05]  /*1180*/  CALL.REL.NOINC `($__internal_0_$__cuda_sm3x_div_rn_noftz_f32_slowpath) ;  /* 0x0000000c000c7944 */ /* 0x000fea0003c00000 */
[----:B------:R-:W-:-:S07]  /*1190*/  MOV R5, R7 ;  /* 0x0000000700057202 */ /* 0x000fce0000000f00 */
.L_x_23:
        /* <DEDUP_REMOVED lines=14> */
.L_x_24:
        /* <DEDUP_REMOVED lines=14> */
[----:B------:R-:W-:-:S07]  /*1360*/  IMAD.MOV.U32 R5, RZ, RZ, R7 ;  /* 0x000000ffff057224 */ /* 0x000fce00078e0007 */
.L_x_25:
        /* <DEDUP_REMOVED lines=14> */
.L_x_26:
        /* <DEDUP_REMOVED lines=15> */
.L_x_27:
        /* <DEDUP_REMOVED lines=14> */
.L_x_28:
        /* <DEDUP_REMOVED lines=15> */
.L_x_29:
        /* <DEDUP_REMOVED lines=14> */
.L_x_30:
[----:B------:R0:W-:Y:S01]  /*17f0*/  STG.E desc[UR4][R12.64+0x1c], R7 ;  /* 0x00001c070c007986 */ /* 0x0001e2000c101904 */
[----:B------:R-:W-:-:S07]  /*1800*/  IADD3 R2, PT, PT, R2, 0x8, RZ ;  /* 0x0000000802027810 */ /* 0x000fce0007ffe0ff */
.L_x_22:
[----:B------:R-:W-:-:S13]  /*1810*/  ISETP.NE.AND P0, PT, R14, RZ, PT ;  /* 0x000000ff0e00720c */ /* 0x000fda0003f05270 */
[----:B------:R-:W-:Y:S05]  /*1820*/  @!P0 EXIT ;  /* 0x000000000000894d */ /* 0x000fea0003800000 */
[----:B------:R-:W-:Y:S02]  /*1830*/  ISETP.GE.U32.AND P0, PT, R14, 0x4, PT ;  /* 0x000000040e00780c */ /* 0x000fe40003f06070 */
[----:B------:R-:W-:-:S11]  /*1840*/  LOP3.LUT R11, R11, 0x3, RZ, 0xc0, !PT ;  /* 0x000000030b0b7812 */ /* 0x000fd600078ec0ff */
[----:B------:R-:W-:Y:S05]  /*1850*/  @!P0 BRA `(.L_x_31) ;  /* 0x0000000000f48947 */ /* 0x000fea0003800000 */
[----:B0-----:R-:W0:Y:S01]  /*1860*/  LDC.64 R12, c[0x0][0x380] ;  /* 0x0000e000ff0c7b82 */ /* 0x001e220000000a00 */
        /* <DEDUP_REMOVED lines=15> */
.L_x_32:
        /* <DEDUP_REMOVED lines=14> */
.L_x_33:
        /* <DEDUP_REMOVED lines=15> */
.L_x_34:
        /* <DEDUP_REMOVED lines=14> */
.L_x_35:
[----:B------:R1:W-:Y:S01]  /*1c10*/  STG.E desc[UR4][R12.64+0xc], R7 ;  /* 0x00000c070c007986 */ /* 0x0003e2000c101904 */
[----:B------:R-:W-:-:S07]  /*1c20*/  IADD3 R2, PT, PT, R2, 0x4, RZ ;  /* 0x0000000402027810 */ /* 0x000fce0007ffe0ff */
.L_x_31:
[----:B------:R-:W-:-:S13]  /*1c30*/  ISETP.NE.AND P0, PT, R11, RZ, PT ;  /* 0x000000ff0b00720c */ /* 0x000fda0003f05270 */
[----:B------:R-:W-:Y:S05]  /*1c40*/  @!P0 EXIT ;  /* 0x000000000000894d */ /* 0x000fea0003800000 */
[----:B01----:R-:W0:Y:S01]  /*1c50*/  LDC.64 R12, c[0x0][0x380] ;  /* 0x0000e000ff0c7b82 */ /* 0x003e220000000a00 */
[----:B------:R-:W-:-:S07]  /*1c60*/  IADD3 R11, PT, PT, -R11, RZ, RZ ;  /* 0x000000ff0b0b7210 */ /* 0x000fce0007ffe1ff */
.L_x_37:
[----:B------:R-:W2:Y:S01]  /*1c70*/  LDG.E R6, desc[UR4][R8.64] ;  /* 0x0000000408067981 */ /* 0x000ea2000c1e1900 */
[----:B01----:R-:W-:-:S05]  /*1c80*/  IMAD.WIDE R14, R2, 0x4, R12 ;  /* 0x00000004020e7825 */ /* 0x003fca00078e020c */
        /* <DEDUP_REMOVED lines=14> */
[----:B------:R-:W-:-:S07]  /*1d70*/  IMAD.MOV.U32 R5, RZ, RZ, R7 ;  /* 0x000000ffff057224 */ /* 0x000fce00078e0007 */
.L_x_36:
[----:B------:R1:W-:Y:S01]  /*1d80*/  STG.E desc[UR4][R14.64], R5 ;  /* 0x000000050e007986 */ /* 0x0003e2000c101904 */
[----:B------:R-:W-:Y:S01]  /*1d90*/  IADD3 R2, PT, PT, R2, 0x1, RZ ;  /* 0x0000000102027810 */ /* 0x000fe20007ffe0ff */
[----:B------:R-:W-:Y:S06]  /*1da0*/  @P2 BRA `(.L_x_37) ;  /* 0xfffffffc00b02947 */ /* 0x000fec000383ffff */
[----:B------:R-:W-:Y:S05]  /*1db0*/  EXIT ;  /* 0x000000000000794d */ /* 0x000fea0003800000 */
        .weak           $__internal_0_$__cuda_sm3x_div_rn_noftz_f32_slowpath
        .type           $__internal_0_$__cuda_sm3x_div_rn_noftz_f32_slowpath,@function
        .size           $__internal_0_$__cuda_sm3x_div_rn_noftz_f32_slowpath,(.L_x_48 - $__internal_0_$__cuda_sm3x_div_rn_noftz_f32_slowpath)
$__internal_0_$__cuda_sm3x_div_rn_noftz_f32_slowpath:
[----:B------:R-:W-:Y:S02]  /*1dc0*/  SHF.R.U32.HI R5, RZ, 0x17, R0 ;  /* 0x00000017ff057819 */ /* 0x000fe40000011600 */
[----:B------:R-:W-:Y:S02]  /*1dd0*/  SHF.R.U32.HI R7, RZ, 0x17, R3 ;  /* 0x00000017ff077819 */ /* 0x000fe40000011603 */
[----:B------:R-:W-:Y:S02]  /*1de0*/  LOP3.LUT R5, R5, 0xff, RZ, 0xc0, !PT ;  /* 0x000000ff05057812 */ /* 0x000fe400078ec0ff */
[----:B------:R-:W-:Y:S02]  /*1df0*/  LOP3.LUT R7, R7, 0xff, RZ, 0xc0, !PT ;  /* 0x000000ff07077812 */ /* 0x000fe400078ec0ff */
[----:B------:R-:W-:Y:S02]  /*1e00*/  IADD3 R10, PT, PT, R5, -0x1, RZ ;  /* 0xffffffff050a7810 */ /* 0x000fe40007ffe0ff */
[----:B------:R-:W-:-:S02]  /*1e10*/  IADD3 R6, PT, PT, R7, -0x1, RZ ;  /* 0xffffffff07067810 */ /* 0x000fc40007ffe0ff */
[----:B------:R-:W-:-:S04]  /*1e20*/  ISETP.GT.U32.AND P0, PT, R10, 0xfd, PT ;  /* 0x000000fd0a00780c */ /* 0x000fc80003f04070 */
[----:B------:R-:W-:-:S13]  /*1e30*/  ISETP.GT.U32.OR P0, PT, R6, 0xfd, P0 ;  /* 0x000000fd0600780c */ /* 0x000fda0000704470 */
[----:B------:R-:W-:Y:S01]  /*1e40*/  @!P0 MOV R6, RZ ;  /* 0x000000ff00068202 */ /* 0x000fe20000000f00 */
[----:B------:R-:W-:Y:S06]  /*1e50*/  @!P0 BRA `(.L_x_38) ;  /* 0x0000000000608947 */ /* 0x000fec0003800000 */
[----:B------:R-:W-:Y:S02]  /*1e60*/  FSETP.GTU.FTZ.AND P0, PT, |R3|, +INF , PT ;  /* 0x7f8000000300780b */ /* 0x000fe40003f1c200 */
[----:B------:R-:W-:-:S04]  /*1e70*/  FSETP.GTU.FTZ.AND P1, PT, |R0|, +INF , PT ;  /* 0x7f8000000000780b */ /* 0x000fc80003f3c200 */
[----:B------:R-:W-:-:S13]  /*1e80*/  PLOP3.LUT P0, PT, P0, P1, PT, 0xf8, 0x8f ;  /* 0x00000000008f781c */ /* 0x000fda0000703f70 */
[----:B------:R-:W-:Y:S05]  /*1e90*/  @P0 BRA `(.L_x_39) ;  /* 0x0000000400480947 */ /* 0x000fea0003800000 */
[----:B------:R-:W-:-:S13]  /*1ea0*/  LOP3.LUT P0, RZ, R0, 0x7fffffff, R3, 0xc8, !PT ;  /* 0x7fffffff00ff7812 */ /* 0x000fda000780c803 */
[----:B------:R-:W-:Y:S05]  /*1eb0*/  @!P0 BRA `(.L_x_40) ;  /* 0x0000000400388947 */ /* 0x000fea0003800000 */
[C---:B------:R-:W-:Y:S02]  /*1ec0*/  FSETP.NEU.FTZ.AND P3, PT, |R3|.reuse, +INF , PT ;  /* 0x7f8000000300780b */ /* 0x040fe40003f7d200 */
[----:B------:R-:W-:Y:S02]  /*1ed0*/  FSETP.NEU.FTZ.AND P1, PT, |R0|, +INF , PT ;  /* 0x7f8000000000780b */ /* 0x000fe40003f3d200 */
[----:B------:R-:W-:-:S11]  /*1ee0*/  FSETP.NEU.FTZ.AND P0, PT, |R3|, +INF , PT ;  /* 0x7f8000000300780b */ /* 0x000fd60003f1d200 */
[----:B------:R-:W-:Y:S05]  /*1ef0*/  @!P1 BRA !P3, `(.L_x_40) ;  /* 0x0000000400289947 */ /* 0x000fea0005800000 */
[----:B------:R-:W-:-:S04]  /*1f00*/  LOP3.LUT P3, RZ, R3, 0x7fffffff, RZ, 0xc0, !PT ;  /* 0x7fffffff03ff7812 */ /* 0x000fc8000786c0ff */
[----:B------:R-:W-:-:S13]  /*1f10*/  PLOP3.LUT P1, PT, P1, P3, PT, 0x2f, 0xf2 ;  /* 0x0000000000f2781c */ /* 0x000fda0000f26577 */
[----:B------:R-:W-:Y:S05]  /*1f20*/  @P1 BRA `(.L_x_41) ;  /* 0x0000000400141947 */ /* 0x000fea0003800000 */
[----:B------:R-:W-:-:S04]  /*1f30*/  LOP3.LUT P1, RZ, R0, 0x7fffffff, RZ, 0xc0, !PT ;  /* 0x7fffffff00ff7812 */ /* 0x000fc8000782c0ff */
[----:B------:R-:W-:-:S13]  /*1f40*/  PLOP3.LUT P0, PT, P0, P1, PT, 0x2f, 0xf2 ;  /* 0x0000000000f2781c */ /* 0x000fda0000702577 */
[----:B------:R-:W-:Y:S05]  /*1f50*/  @P0 BRA `(.L_x_42) ;  /* 0x0000000000fc0947 */ /* 0x000fea0003800000 */
[----:B------:R-:W-:Y:S02]  /*1f60*/  IADD3 R6, PT, PT, R7, -0x1, RZ ;  /* 0xffffffff07067810 */ /* 0x000fe40007ffe0ff */
[----:B------:R-:W-:Y:S02]  /*1f70*/  ISETP.GE.AND P1, PT, R10, RZ, PT ;  /* 0x000000ff0a00720c */ /* 0x000fe40003f26270 */
[----:B------:R-:W-:-:S11]  /*1f80*/  ISETP.GE.AND P0, PT, R6, RZ, PT ;  /* 0x000000ff0600720c */ /* 0x000fd60003f06270 */
[----:B------:R-:W-:Y:S02]  /*1f90*/  @!P1 FFMA R0, R0, 1.84467440737095516160e+19, RZ ;  /* 0x5f80000000009823 */ /* 0x000fe400000000ff */
[----:B------:R-:W-:Y:S01]  /*1fa0*/  @P0 MOV R6, RZ ;  /* 0x000000ff00060202 */ /* 0x000fe20000000f00 */
[----:B------:R-:W-:Y:S01]  /*1fb0*/  @!P0 FFMA R3, R3, 1.84467440737095516160e+19, RZ ;  /* 0x5f80000003038823 */ /* 0x000fe200000000ff */
[----:B------:R-:W-:-:S04]  /*1fc0*/  @!P0 MOV R6, 0xffffffc0 ;  /* 0xffffffc000068802 */ /* 0x000fc80000000f00 */
[----:B------:R-:W-:-:S07]  /*1fd0*/  @!P1 IADD3 R6, PT, PT, R6, 0x40, RZ ;  /* 0x0000004006069810 */ /* 0x000fce0007ffe0ff */
.L_x_38:
[----:B------:R-:W-:Y:S02]  /*1fe0*/  LEA R17, R5, 0xc0800000, 0x17 ;  /* 0xc080000005117811 */ /* 0x000fe400078eb8ff */
[----:B------:R-:W-:Y:S02]  /*1ff0*/  IADD3 R16, PT, PT, R7, -0x7f, RZ ;  /* 0xffffff8107107810 */ /* 0x000fe40007ffe0ff */
[----:B------:R-:W-:Y:S02]  /*2000*/  IADD3 R20, PT, PT, -R17, R0, RZ ;  /* 0x0000000011147210 */ /* 0x000fe40007ffe1ff */
[C---:B------:R-:W-:Y:S01]  /*2010*/  IADD3 R5, PT, PT, R16.reuse, 0x7f, -R5 ;  /* 0x0000007f10057810 */ /* 0x040fe20007ffe805 */
[----:B------:R-:W-:Y:S01]  /*2020*/  IMAD R0, R16, -0x800000, R3 ;  /* 0xff80000010007824 */ /* 0x000fe200078e0203 */
[----:B------:R-:W0:Y:S01]  /*2030*/  MUFU.RCP R10, R20 ;  /* 0x00000014000a7308 */ /* 0x000e220000001000 */
[----:B------:R-:W-:Y:S01]  /*2040*/  FADD.FTZ R17, -R20, -RZ ;  /* 0x800000ff14117221 */ /* 0x000fe20000010100 */
[----:B------:R-:W-:-:S03]  /*2050*/  IADD3 R5, PT, PT, R5, R6, RZ ;  /* 0x0000000605057210 */ /* 0x000fc60007ffe0ff */
[----:B0-----:R-:W-:-:S04]  /*2060*/  FFMA R7, R10, R17, 1 ;  /* 0x3f8000000a077423 */ /* 0x001fc80000000011 */
[----:B------:R-:W-:-:S04]  /*2070*/  FFMA R7, R10, R7, R10 ;  /* 0x000000070a077223 */ /* 0x000fc8000000000a */
[----:B------:R-:W-:-:S04]  /*2080*/  FFMA R10, R0, R7, RZ ;  /* 0x00000007000a7223 */ /* 0x000fc800000000ff */
[----:B------:R-:W-:-:S04]  /*2090*/  FFMA R3, R17, R10, R0 ;  /* 0x0000000a11037223 */ /* 0x000fc80000000000 */
[----:B------:R-:W-:-:S04]  /*20a0*/  FFMA R10, R7, R3, R10 ;  /* 0x00000003070a7223 */ /* 0x000fc8000000000a */
[----:B------:R-:W-:-:S04]  /*20b0*/  FFMA R17, R17, R10, R0 ;  /* 0x0000000a11117223 */ /* 0x000fc80000000000 */
[----:B------:R-:W-:-:S05]  /*20c0*/  FFMA R0, R7, R17, R10 ;  /* 0x0000001107007223 */ /* 0x000fca000000000a */
[----:B------:R-:W-:-:S04]  /*20d0*/  SHF.R.U32.HI R3, RZ, 0x17, R0 ;  /* 0x00000017ff037819 */ /* 0x000fc80000011600 */
[----:B------:R-:W-:-:S04]  /*20e0*/  LOP3.LUT R6, R3, 0xff, RZ, 0xc0, !PT ;  /* 0x000000ff03067812 */ /* 0x000fc800078ec0ff */
[----:B------:R-:W-:-:S04]  /*20f0*/  IADD3 R3, PT, PT, R6, R5, RZ ;  /* 0x0000000506037210 */ /* 0x000fc80007ffe0ff */
[----:B------:R-:W-:-:S04]  /*2100*/  IADD3 R6, PT, PT, R3, -0x1, RZ ;  /* 0xffffffff03067810 */ /* 0x000fc80007ffe0ff */
[----:B------:R-:W-:-:S13]  /*2110*/  ISETP.GE.U32.AND P0, PT, R6, 0xfe, PT ;  /* 0x000000fe0600780c */ /* 0x000fda0003f06070 */
[----:B------:R-:W-:Y:S05]  /*2120*/  @!P0 BRA `(.L_x_43) ;  /* 0x0000000000808947 */ /* 0x000fea0003800000 */
[----:B------:R-:W-:-:S13]  /*2130*/  ISETP.GT.AND P0, PT, R3, 0xfe, PT ;  /* 0x000000fe0300780c */ /* 0x000fda0003f04270 */
[----:B------:R-:W-:Y:S05]  /*2140*/  @P0 BRA `(.L_x_44) ;  /* 0x00000000006c0947 */ /* 0x000fea0003800000 */
[----:B------:R-:W-:-:S13]  /*2150*/  ISETP.GE.AND P0, PT, R3, 0x1, PT ;  /* 0x000000010300780c */ /* 0x000fda0003f06270 */
[----:B------:R-:W-:Y:S05]  /*2160*/  @P0 BRA `(.L_x_45) ;  /* 0x0000000000980947 */ /* 0x000fea0003800000 */
[----:B------:R-:W-:Y:S02]  /*2170*/  ISETP.GE.AND P0, PT, R3, -0x18, PT ;  /* 0xffffffe80300780c */ /* 0x000fe40003f06270 */
[----:B------:R-:W-:-:S11]  /*2180*/  LOP3.LUT R0, R0, 0x80000000, RZ, 0xc0, !PT ;  /* 0x8000000000007812 */ /* 0x000fd600078ec0ff */
[----:B------:R-:W-:Y:S05]  /*2190*/  @!P0 BRA `(.L_x_45) ;  /* 0x00000000008c8947 */ /* 0x000fea0003800000 */
[CCC-:B------:R-:W-:Y:S01]  /*21a0*/  FFMA.RZ R5, R7.reuse, R17.reuse, R10.reuse ;  /* 0x0000001107057223 */ /* 0x1c0fe2000000c00a */
[CCC-:B------:R-:W-:Y:S01]  /*21b0*/  FFMA.RP R6, R7.reuse, R17.reuse, R10.reuse ;  /* 0x0000001107067223 */ /* 0x1c0fe2000000800a */
[----:B------:R-:W-:Y:S01]  /*21c0*/  FFMA.RM R7, R7, R17, R10 ;  /* 0x0000001107077223 */ /* 0x000fe2000000400a */
[----:B------:R-:W-:Y:S02]  /*21d0*/  IADD3 R10, PT, PT, R3, 0x20, RZ ;  /* 0x00000020030a7810 */ /* 0x000fe40007ffe0ff */
[----:B------:R-:W-:Y:S02]  /*21e0*/  LOP3.LUT R5, R5, 0x7fffff, RZ, 0xc0, !PT ;  /* 0x007fffff05057812 */ /* 0x000fe400078ec0ff */
[----:B------:R-:W-:Y:S02]  /*21f0*/  ISETP.NE.AND P3, PT, R3, RZ, PT ;  /* 0x000000ff0300720c */ /* 0x000fe40003f65270 */
[----:B------:R-:W-:Y:S02]  /*2200*/  LOP3.LUT R5, R5, 0x800000, RZ, 0xfc, !PT ;  /* 0x0080000005057812 */ /* 0x000fe400078efcff */
[----:B------:R-:W-:-:S02]  /*2210*/  ISETP.NE.AND P1, PT, R3, RZ, PT ;  /* 0x000000ff0300720c */ /* 0x000fc40003f25270 */
[----:B------:R-:W-:Y:S02]  /*2220*/  IADD3 R3, PT, PT, -R3, RZ, RZ ;  /* 0x000000ff03037210 */ /* 0x000fe40007ffe1ff */
[----:B------:R-:W-:Y:S02]  /*2230*/  SHF.L.U32 R10, R5, R10, RZ ;  /* 0x0000000a050a7219 */ /* 0x000fe400000006ff */
[----:B------:R-:W-:Y:S02]  /*2240*/  FSETP.NEU.FTZ.AND P0, PT, R6, R7, PT ;  /* 0x000000070600720b */ /* 0x000fe40003f1d000 */
[----:B------:R-:W-:Y:S02]  /*2250*/  SEL R6, R3, RZ, P3 ;  /* 0x000000ff03067207 */ /* 0x000fe40001800000 */
[----:B------:R-:W-:Y:S02]  /*2260*/  ISETP.NE.AND P1, PT, R10, RZ, P1 ;  /* 0x000000ff0a00720c */ /* 0x000fe40000f25270 */
[----:B------:R-:W-:-:S02]  /*2270*/  SHF.R.U32.HI R6, RZ, R6, R5 ;  /* 0x00000006ff067219 */ /* 0x000fc40000011605 */
[----:B------:R-:W-:Y:S02]  /*2280*/  PLOP3.LUT P0, PT, P0, P1, PT, 0xf8, 0x8f ;  /* 0x00000000008f781c */ /* 0x000fe40000703f70 */
[----:B------:R-:W-:Y:S02]  /*2290*/  SHF.R.U32.HI R10, RZ, 0x1, R6 ;  /* 0x00000001ff0a7819 */ /* 0x000fe40000011606 */
[----:B------:R-:W-:-:S04]  /*22a0*/  SEL R3, RZ, 0x1, !P0 ;  /* 0x00000001ff037807 */ /* 0x000fc80004000000 */
[----:B------:R-:W-:-:S04]  /*22b0*/  LOP3.LUT R3, R3, 0x1, R10, 0xf8, !PT ;  /* 0x0000000103037812 */ /* 0x000fc800078ef80a */
[----:B------:R-:W-:-:S04]  /*22c0*/  LOP3.LUT R3, R3, R6, RZ, 0xc0, !PT ;  /* 0x0000000603037212 */ /* 0x000fc800078ec0ff */
[----:B------:R-:W-:-:S04]  /*22d0*/  IADD3 R3, PT, PT, R10, R3, RZ ;  /* 0x000000030a037210 */ /* 0x000fc80007ffe0ff */
[----:B------:R-:W-:Y:S01]  /*22e0*/  LOP3.LUT R0, R3, R0, RZ, 0xfc, !PT ;  /* 0x0000000003007212 */ /* 0x000fe200078efcff */
[----:B------:R-:W-:Y:S06]  /*22f0*/  BRA `(.L_x_45) ;  /* 0x0000000000347947 */ /* 0x000fec0003800000 */
.L_x_44:
[----:B------:R-:W-:-:S04]  /*2300*/  LOP3.LUT R0, R0, 0x80000000, RZ, 0xc0, !PT ;  /* 0x8000000000007812 */ /* 0x000fc800078ec0ff */
[----:B------:R-:W-:Y:S01]  /*2310*/  LOP3.LUT R0, R0, 0x7f800000, RZ, 0xfc, !PT ;  /* 0x7f80000000007812 */ /* 0x000fe200078efcff */
[----:B------:R-:W-:Y:S06]  /*2320*/  BRA `(.L_x_45) ;  /* 0x0000000000287947 */ /* 0x000fec0003800000 */
.L_x_43:
[----:B------:R-:W-:Y:S01]  /*2330*/  LEA R0, R5, R0, 0x17 ;  /* 0x0000000005007211 */ /* 0x000fe200078eb8ff */
[----:B------:R-:W-:Y:S06]  /*2340*/  BRA `(.L_x_45) ;  /* 0x0000000000207947 */ /* 0x000fec0003800000 */
.L_x_42:
[----:B------:R-:W-:-:S04]  /*2350*/  LOP3.LUT R0, R0, 0x80000000, R3, 0x48, !PT ;  /* 0x8000000000007812 */ /* 0x000fc800078e4803 */
[----:B------:R-:W-:Y:S01]  /*2360*/  LOP3.LUT R0, R0, 0x7f800000, RZ, 0xfc, !PT ;  /* 0x7f80000000007812 */ /* 0x000fe200078efcff */
[----:B------:R-:W-:Y:S06]  /*2370*/  BRA `(.L_x_45) ;  /* 0x0000000000147947 */ /* 0x000fec0003800000 */
.L_x_41:
[----:B------:R-:W-:Y:S01]  /*2380*/  LOP3.LUT R0, R0, 0x80000000, R3, 0x48, !PT ;  /* 0x8000000000007812 */ /* 0x000fe200078e4803 */
[----:B------:R-:W-:Y:S06]  /*2390*/  BRA `(.L_x_45) ;  /* 0x00000000000c7947 */ /* 0x000fec0003800000 */
.L_x_40:
[----:B------:R-:W0:Y:S01]  /*23a0*/  MUFU.RSQ R0, -QNAN ;  /* 0xffc0000000007908 */ /* 0x000e220000001400 */
[----:B------:R-:W-:Y:S05]  /*23b0*/  BRA `(.L_x_45) ;  /* 0x0000000000047947 */ /* 0x000fea0003800000 */
.L_x_39:
[----:B------:R-:W-:-:S07]  /*23c0*/  FADD.FTZ R0, R3, R0 ;  /* 0x0000000003007221 */ /* 0x000fce0000010000 */
.L_x_45:
[----:B------:R-:W-:Y:S01]  /*23d0*/  HFMA2 R5, -RZ, RZ, 0, 0 ;  /* 0x00000000ff057431 */ /* 0x000fe200000001ff */
[----:B0-----:R-:W-:-:S03]  /*23e0*/  MOV R7, R0 ;  /* 0x0000000000077202 */ /* 0x001fc60000000f00 */
[----:B------:R-:W-:Y:S05]  /*23f0*/  RET.REL.NODEC R4 `(_Z5scalePfii) ;  /* 0xffffffdc04007950 */ /* 0x000fea0003c3ffff */
.L_x_46:
        /* <DEDUP_REMOVED lines=16> */
.L_x_48:


//--------------------- .text._Z3addPfS_S_        --------------------------
	.section	.text._Z3addPfS_S_,"ax",@progbits
	.align	128
        .global         _Z3addPfS_S_
        .type           _Z3addPfS_S_,@function
        .size           _Z3addPfS_S_,(.L_x_51 - _Z3addPfS_S_)
        .other          _Z3addPfS_S_,@"STO_CUDA_ENTRY STV_DEFAULT"
_Z3addPfS_S_:
.text._Z3addPfS_S_:
[----:B------:R-:W-:Y:S01]  /*0000*/  LDC R1, c[0x0][0x37c] ;  /* 0x0000df00ff017b82 */ /* 0x000fe20000000800 */
[----:B------:R-:W0:Y:S07]  /*0010*/  S2R R9, SR_CTAID.X ;  /* 0x0000000000097919 */ /* 0x000e2e0000002500 */
[----:B------:R-:W0:Y:S01]  /*0020*/  LDC.64 R2, c[0x0][0x380] ;  /* 0x0000e000ff027b82 */ /* 0x000e220000000a00 */
[----:B------:R-:W1:Y:S07]  /*0030*/  LDCU.64 UR4, c[0x0][0x358] ;  /* 0x00006b00ff0477ac */ /* 0x000e6e0008000a00 */
[----:B------:R-:W2:Y:S08]  /*0040*/  LDC.64 R4, c[0x0][0x388] ;  /* 0x0000e200ff047b82 */ /* 0x000eb00000000a00 */
[----:B------:R-:W3:Y:S01]  /*0050*/  LDC.64 R6, c[0x0][0x390] ;  /* 0x0000e400ff067b82 */ /* 0x000ee20000000a00 */
[----:B0-----:R-:W-:-:S04]  /*0060*/  IMAD.WIDE.U32 R2, R9, 0x4, R2 ;  /* 0x0000000409027825 */ /* 0x001fc800078e0002 */
[C---:B--2---:R-:W-:Y:S02]  /*0070*/  IMAD.WIDE.U32 R4, R9.reuse, 0x4, R4 ;  /* 0x0000000409047825 */ /* 0x044fe400078e0004 */
[----:B-1----:R-:W2:Y:S04]  /*0080*/  LDG.E R2, desc[UR4][R2.64] ;  /* 0x0000000402027981 */ /* 0x002ea8000c1e1900 */
[----:B------:R-:W2:Y:S01]  /*0090*/  LDG.E R5, desc[UR4][R4.64] ;  /* 0x0000000404057981 */ /* 0x000ea2000c1e1900 */
[----:B---3--:R-:W-:-:S04]  /*00a0*/  IMAD.WIDE.U32 R6, R9, 0x4, R6 ;  /* 0x0000000409067825 */ /* 0x008fc800078e0006 */
[----:B--2---:R-:W-:-:S05]  /*00b0*/  FADD R9, R2, R5 ;  /* 0x0000000502097221 */ /* 0x004fca0000000000 */
[----:B------:R-:W-:Y:S01]  /*00c0*/  STG.E desc[UR4][R6.64], R9 ;  /* 0x0000000906007986 */ /* 0x000fe2000c101904 */
[----:B------:R-:W-:Y:S05]  /*00d0*/  EXIT ;  /* 0x000000000000794d */ /* 0x000fea0003800000 */
.L_x_47:
        /* <DEDUP_REMOVED lines=10> */
.L_x_51:


//--------------------- .nv.shared.reserved.0     --------------------------
	.section	.nv.shared.reserved.0,"aw",@nobits
	.weak		__nv_reservedSMEM_offset_0_alias
	.size		__nv_reservedSMEM_offset_0_alias, 0, 64
	.other		__nv_reservedSMEM_offset_0_alias,@"STO_CUDA_RESERVED_SHARED STV_DEFAULT"
__nv_reservedSMEM_offset_0_alias:
	.zero		0
	.zero		64


//--------------------- .nv.constant0._Z6reducePfii --------------------------
	.section	.nv.constant0._Z6reducePfii,"a",@progbits
	.sectionflags	@""
	.align	4
.nv.constant0._Z6reducePfii:
	.zero		912


//--------------------- .nv.constant0._Z5scalePfii --------------------------
	.section	.nv.constant0._Z5scalePfii,"a",@progbits
	.sectionflags	@""
	.align	4
.nv.constant0._Z5scalePfii:
	.zero		912


//--------------------- .nv.constant0._Z3addPfS_S_ --------------------------
	.section	.nv.constant0._Z3addPfS_S_,"a",@progbits
	.sectionflags	@""
	.align	4
.nv.constant0._Z3addPfS_S_:
	.zero		920


//--------------------- SYMBOLS --------------------------

	.type		.nv.reservedSmem.offset0,@object
	.size		.nv.reservedSmem.offset0,0x4
